//
// Generated by NVIDIA NVVM Compiler
//
// Compiler Build ID: CL-36424714
// Cuda compilation tools, release 13.0, V13.0.88
// Based on NVVM 20.0.0
//

.version 9.0
.target sm_100
.address_size 64

	// .globl	_Z19cuda_neural_networkPfS_S_
.extern .shared .align 16 .b8 buffer[];

.visible .entry _Z19cuda_neural_networkPfS_S_(
	.param .u64 .ptr .align 1 _Z19cuda_neural_networkPfS_S__param_0,
	.param .u64 .ptr .align 1 _Z19cuda_neural_networkPfS_S__param_1,
	.param .u64 .ptr .align 1 _Z19cuda_neural_networkPfS_S__param_2
)
{
	.reg .pred 	%p<6>;
	.reg .b32 	%r<19>;
	.reg .b32 	%f<26>;
	.reg .b64 	%rd<15>;

	ld.param.u64 	%rd2, [_Z19cuda_neural_networkPfS_S__param_0];
	ld.param.u64 	%rd3, [_Z19cuda_neural_networkPfS_S__param_1];
	ld.param.u64 	%rd4, [_Z19cuda_neural_networkPfS_S__param_2];
	cvta.to.global.u64 	%rd1, %rd4;
	mov.u32 	%r1, %ntid.x;
	mov.u32 	%r2, %ctaid.x;
	mad.lo.s32 	%r3, %r2, %r1, %r2;
	mov.u32 	%r4, %tid.x;
	add.s32 	%r8, %r3, %r4;
	mul.wide.u32 	%rd5, %r8, 4;
	add.s64 	%rd6, %rd1, %rd5;
	ld.global.f32 	%f1, [%rd6];
	setp.ne.s32 	%p1, %r4, 0;
	@%p1 bra 	$L__BB0_2;
	add.s32 	%r9, %r3, %r1;
	mul.wide.u32 	%rd7, %r9, 4;
	add.s64 	%rd8, %rd1, %rd7;
	ld.global.f32 	%f25, [%rd8];
$L__BB0_2:
	cvta.to.global.u64 	%rd9, %rd2;
	mul.wide.u32 	%rd10, %r4, 4;
	add.s64 	%rd11, %rd9, %rd10;
	ld.global.f32 	%f5, [%rd11];
	mul.f32 	%f6, %f1, %f5;
	shl.b32 	%r10, %r4, 2;
	mov.u32 	%r11, buffer;
	add.s32 	%r5, %r11, %r10;
	st.shared.f32 	[%r5], %f6;
	bar.sync 	0;
	setp.lt.u32 	%p2, %r1, 2;
	@%p2 bra 	$L__BB0_7;
	mov.b32 	%r18, 1;
$L__BB0_4:
	bar.sync 	0;
	add.s32 	%r13, %r18, %r4;
	setp.ge.u32 	%p3, %r13, %r1;
	@%p3 bra 	$L__BB0_6;
	bar.sync 	0;
	shl.b32 	%r14, %r18, 2;
	add.s32 	%r15, %r5, %r14;
	ld.shared.f32 	%f7, [%r15];
	ld.shared.f32 	%f8, [%r5];
	add.f32 	%f9, %f7, %f8;
	st.shared.f32 	[%r5], %f9;
	bar.sync 	0;
$L__BB0_6:
	bar.sync 	0;
	shl.b32 	%r18, %r18, 1;
	setp.lt.u32 	%p4, %r18, %r1;
	@%p4 bra 	$L__BB0_4;
$L__BB0_7:
	setp.ne.s32 	%p5, %r4, 0;
	bar.sync 	0;
	@%p5 bra 	$L__BB0_9;
	ld.shared.f32 	%f10, [buffer];
	add.f32 	%f11, %f25, %f10;
	fma.rn.f32 	%f12, %f11, 0fBBBB989D, 0f3F000000;
	cvt.sat.f32.f32 	%f13, %f12;
	mov.f32 	%f14, 0f4B400001;
	mov.f32 	%f15, 0f437C0000;
	fma.rm.f32 	%f16, %f13, %f15, %f14;
	add.f32 	%f17, %f16, 0fCB40007F;
	neg.f32 	%f18, %f17;
	fma.rn.f32 	%f19, %f11, 0fBFB8AA3B, %f18;
	fma.rn.f32 	%f20, %f11, 0fB2A57060, %f19;
	mov.b32 	%r16, %f16;
	shl.b32 	%r17, %r16, 23;
	mov.b32 	%f21, %r17;
	ex2.approx.ftz.f32 	%f22, %f20;
	fma.rn.f32 	%f23, %f22, %f21, 0f3F800000;
	rcp.rn.f32 	%f24, %f23;
	cvta.to.global.u64 	%rd12, %rd3;
	mul.wide.u32 	%rd13, %r2, 4;
	add.s64 	%rd14, %rd12, %rd13;
	st.global.f32 	[%rd14], %f24;
$L__BB0_9:
	ret;

}
	// .globl	_Z32cuda_neural_network_output_errorPfS_
.visible .entry _Z32cuda_neural_network_output_errorPfS_(
	.param .u64 .ptr .align 1 _Z32cuda_neural_network_output_errorPfS__param_0,
	.param .u64 .ptr .align 1 _Z32cuda_neural_network_output_errorPfS__param_1
)
{
	.reg .b32 	%r<2>;
	.reg .b32 	%f<8>;
	.reg .b64 	%rd<8>;

	ld.param.u64 	%rd1, [_Z32cuda_neural_network_output_errorPfS__param_0];
	ld.param.u64 	%rd2, [_Z32cuda_neural_network_output_errorPfS__param_1];
	cvta.to.global.u64 	%rd3, %rd2;
	cvta.to.global.u64 	%rd4, %rd1;
	mov.u32 	%r1, %tid.x;
	mul.wide.u32 	%rd5, %r1, 4;
	add.s64 	%rd6, %rd4, %rd5;
	ld.global.f32 	%f1, [%rd6];
	mov.f32 	%f2, 0f3F800000;
	sub.f32 	%f3, %f2, %f1;
	mul.f32 	%f4, %f1, %f3;
	add.s64 	%rd7, %rd3, %rd5;
	ld.global.f32 	%f5, [%rd7];
	sub.f32 	%f6, %f5, %f1;
	mul.f32 	%f7, %f4, %f6;
	st.global.f32 	[%rd6], %f7;
	ret;

}
	// .globl	_Z25cuda_neural_network_errorPfS_S_S_Pi
.visible .entry _Z25cuda_neural_network_errorPfS_S_S_Pi(
	.param .u64 .ptr .align 1 _Z25cuda_neural_network_errorPfS_S_S_Pi_param_0,
	.param .u64 .ptr .align 1 _Z25cuda_neural_network_errorPfS_S_S_Pi_param_1,
	.param .u64 .ptr .align 1 _Z25cuda_neural_network_errorPfS_S_S_Pi_param_2,
	.param .u64 .ptr .align 1 _Z25cuda_neural_network_errorPfS_S_S_Pi_param_3,
	.param .u64 .ptr .align 1 _Z25cuda_neural_network_errorPfS_S_S_Pi_param_4
)
{
	.reg .pred 	%p<8>;
	.reg .b32 	%r<19>;
	.reg .b32 	%f<23>;
	.reg .b64 	%rd<19>;

	ld.param.u64 	%rd4, [_Z25cuda_neural_network_errorPfS_S_S_Pi_param_0];
	ld.param.u64 	%rd5, [_Z25cuda_neural_network_errorPfS_S_S_Pi_param_1];
	ld.param.u64 	%rd8, [_Z25cuda_neural_network_errorPfS_S_S_Pi_param_2];
	ld.param.u64 	%rd6, [_Z25cuda_neural_network_errorPfS_S_S_Pi_param_3];
	ld.param.u64 	%rd7, [_Z25cuda_neural_network_errorPfS_S_S_Pi_param_4];
	cvta.to.global.u64 	%rd9, %rd8;
	mov.u32 	%r1, %ntid.x;
	mov.u32 	%r2, %ctaid.x;
	mov.u32 	%r3, %tid.x;
	mov.u32 	%r7, %nctaid.x;
	mad.lo.s32 	%r8, %r3, %r7, %r3;
	add.s32 	%r9, %r8, %r2;
	mul.wide.u32 	%rd10, %r9, 4;
	add.s64 	%rd1, %rd9, %rd10;
	ld.global.f32 	%f1, [%rd1];
	setp.ne.s32 	%p1, %r2, 0;
	add.s32 	%r10, %r8, %r7;
	mul.wide.u32 	%rd11, %r10, 4;
	add.s64 	%rd2, %rd9, %rd11;
	@%p1 bra 	$L__BB2_2;
	ld.global.f32 	%f22, [%rd2];
$L__BB2_2:
	cvta.to.global.u64 	%rd12, %rd5;
	mul.wide.u32 	%rd13, %r3, 4;
	add.s64 	%rd14, %rd12, %rd13;
	ld.global.f32 	%f4, [%rd14];
	mul.f32 	%f8, %f1, %f4;
	shl.b32 	%r11, %r3, 2;
	mov.u32 	%r12, buffer;
	add.s32 	%r4, %r12, %r11;
	st.shared.f32 	[%r4], %f8;
	bar.sync 	0;
	setp.lt.u32 	%p2, %r1, 2;
	@%p2 bra 	$L__BB2_7;
	mov.b32 	%r18, 1;
$L__BB2_4:
	bar.sync 	0;
	add.s32 	%r14, %r18, %r3;
	setp.ge.u32 	%p3, %r14, %r1;
	@%p3 bra 	$L__BB2_6;
	bar.sync 	0;
	shl.b32 	%r15, %r18, 2;
	add.s32 	%r16, %r4, %r15;
	ld.shared.f32 	%f9, [%r16];
	ld.shared.f32 	%f10, [%r4];
	add.f32 	%f11, %f9, %f10;
	st.shared.f32 	[%r4], %f11;
	bar.sync 	0;
$L__BB2_6:
	bar.sync 	0;
	shl.b32 	%r18, %r18, 1;
	setp.lt.u32 	%p4, %r18, %r1;
	@%p4 bra 	$L__BB2_4;
$L__BB2_7:
	bar.sync 	0;
	setp.ne.s32 	%p5, %r3, 0;
	@%p5 bra 	$L__BB2_10;
	cvta.to.global.u64 	%rd15, %rd4;
	mul.wide.u32 	%rd16, %r2, 4;
	add.s64 	%rd3, %rd15, %rd16;
	ld.global.f32 	%f5, [%rd3];
	st.shared.f32 	[buffer+4], %f5;
	cvta.to.global.u64 	%rd17, %rd6;
	ld.global.f32 	%f12, [%rd17];
	st.shared.f32 	[buffer+8], %f12;
	cvta.to.global.u64 	%rd18, %rd7;
	ld.global.u32 	%r17, [%rd18];
	setp.eq.s32 	%p6, %r17, 0;
	@%p6 bra 	$L__BB2_10;
	mov.f32 	%f13, 0f3F800000;
	sub.f32 	%f14, %f13, %f5;
	mul.f32 	%f15, %f5, %f14;
	ld.shared.f32 	%f16, [buffer];
	mul.f32 	%f17, %f15, %f16;
	st.global.f32 	[%rd3], %f17;
$L__BB2_10:
	setp.ne.s32 	%p7, %r2, 0;
	bar.sync 	0;
	ld.shared.f32 	%f18, [buffer+4];
	mul.f32 	%f19, %f4, %f18;
	ld.shared.f32 	%f6, [buffer+8];
	fma.rn.f32 	%f20, %f19, %f6, %f1;
	st.global.f32 	[%rd1], %f20;
	@%p7 bra 	$L__BB2_12;
	fma.rn.f32 	%f21, %f4, %f6, %f22;
	st.global.f32 	[%rd2], %f21;
$L__BB2_12:
	ret;

}


// ===== COMPILED SASS (sm_100) =====

	.target	sm_100

	.elftype	@"ET_EXEC"


//--------------------- .note.nv.tkinfo           --------------------------
	.section	.note.nv.tkinfo,"",@"SHT_NOTE"
	.sectionflags	@"SHF_NOTE_NV_TKINFO"
	.tkinfo
        /*0018*/ 	.word	0x00000002
        /*0030*/ 	.string	""
        /*0030*/ 	.string	"ptxas"
        /*0030*/ 	.string	"Cuda compilation tools, release 13.0, V13.0.88"
        /*0030*/ 	.string	"Build cuda_13.0.r13.0/compiler.36424714_0"
        /*0030*/ 	.string	"-arch sm_100 -m 64 "



//--------------------- .note.nv.cuinfo           --------------------------
	.section	.note.nv.cuinfo,"",@"SHT_NOTE"
	.sectionflags	@"SHF_NOTE_NV_CUINFO"
        /*0018*/ 	.short	0x0002
        /*001a*/ 	.short	0x0064
        /*001c*/ 	.short	0x0082
	.zero		2


//--------------------- .nv.info                  --------------------------
	.section	.nv.info,"",@"SHT_CUDA_INFO"
	.align	4


	//----- nvinfo : EIATTR_REGCOUNT
	.align		4
        /*0000*/ 	.byte	0x04, 0x2f
        /*0002*/ 	.short	(.L_1 - .L_0)
	.align		4
.L_0:
        /*0004*/ 	.word	index@(_Z19cuda_neural_networkPfS_S_)
        /*0008*/ 	.word	0x00000010


	//----- nvinfo : EIATTR_FRAME_SIZE
	.align		4
.L_1:
        /*000c*/ 	.byte	0x04, 0x11
        /*000e*/ 	.short	(.L_3 - .L_2)
	.align		4
.L_2:
        /*0010*/ 	.word	index@($__internal_0_$__cuda_sm20_rcp_rn_f32_slowpath)
        /*0014*/ 	.word	0x00000000


	//----- nvinfo : EIATTR_FRAME_SIZE
	.align		4
.L_3:
        /*0018*/ 	.byte	0x04, 0x11
        /*001a*/ 	.short	(.L_5 - .L_4)
	.align		4
.L_4:
        /*001c*/ 	.word	index@(_Z19cuda_neural_networkPfS_S_)
        /*0020*/ 	.word	0x00000000


	//----- nvinfo : EIATTR_REGCOUNT
	.align		4
.L_5:
        /*0024*/ 	.byte	0x04, 0x2f
        /*0026*/ 	.short	(.L_7 - .L_6)
	.align		4
.L_6:
        /*0028*/ 	.word	index@(_Z32cuda_neural_network_output_errorPfS_)
        /*002c*/ 	.word	0x0000000a


	//----- nvinfo : EIATTR_FRAME_SIZE
	.align		4
.L_7:
        /*0030*/ 	.byte	0x04, 0x11
        /*0032*/ 	.short	(.L_9 - .L_8)
	.align		4
.L_8:
        /*0034*/ 	.word	index@(_Z32cuda_neural_network_output_errorPfS_)
        /*0038*/ 	.word	0x00000000


	//----- nvinfo : EIATTR_REGCOUNT
	.align		4
.L_9:
        /*003c*/ 	.byte	0x04, 0x2f
        /*003e*/ 	.short	(.L_11 - .L_10)
	.align		4
.L_10:
        /*0040*/ 	.word	index@(_Z25cuda_neural_network_errorPfS_S_S_Pi)
        /*0044*/ 	.word	0x00000014


	//----- nvinfo : EIATTR_FRAME_SIZE
	.align		4
.L_11:
        /*0048*/ 	.byte	0x04, 0x11
        /*004a*/ 	.short	(.L_13 - .L_12)
	.align		4
.L_12:
        /*004c*/ 	.word	index@(_Z25cuda_neural_network_errorPfS_S_S_Pi)
        /*0050*/ 	.word	0x00000000


	//----- nvinfo : EIATTR_MIN_STACK_SIZE
	.align		4
.L_13:
        /*0054*/ 	.byte	0x04, 0x12
        /*0056*/ 	.short	(.L_15 - .L_14)
	.align		4
.L_14:
        /*0058*/ 	.word	index@(_Z25cuda_neural_network_errorPfS_S_S_Pi)
        /*005c*/ 	.word	0x00000000


	//----- nvinfo : EIATTR_MIN_STACK_SIZE
	.align		4
.L_15:
        /*0060*/ 	.byte	0x04, 0x12
        /*0062*/ 	.short	(.L_17 - .L_16)
	.align		4
.L_16:
        /*0064*/ 	.word	index@(_Z32cuda_neural_network_output_errorPfS_)
        /*0068*/ 	.word	0x00000000


	//----- nvinfo : EIATTR_MIN_STACK_SIZE
	.align		4
.L_17:
        /*006c*/ 	.byte	0x04, 0x12
        /*006e*/ 	.short	(.L_19 - .L_18)
	.align		4
.L_18:
        /*0070*/ 	.word	index@(_Z19cuda_neural_networkPfS_S_)
        /*0074*/ 	.word	0x00000000
.L_19:


//--------------------- .nv.compat                --------------------------
	.section	.nv.compat,"",@"SHT_CUDA_COMPAT_INFO"
	.align	4
        /*0000*/ 	.byte	0x02, 0x09, 0x00, 0x00, 0x02, 0x02, 0x01, 0x00, 0x02, 0x05, 0x05, 0x00, 0x03, 0x07, 0x01, 0x01
        /*0010*/ 	.byte	0x02, 0x03, 0x00, 0x00, 0x02, 0x06, 0x01, 0x00, 0x04, 0x0b, 0x08, 0x00, 0x09, 0x00, 0x00, 0x00
        /*0020*/ 	.byte	0x00, 0x00, 0x00, 0x00


//--------------------- .nv.info._Z25cuda_neural_network_errorPfS_S_S_Pi --------------------------
	.section	.nv.info._Z25cuda_neural_network_errorPfS_S_S_Pi,"",@"SHT_CUDA_INFO"
	.sectionflags	@""
	.align	4


	//----- nvinfo : EIATTR_CUDA_API_VERSION
	.align		4
        /*0000*/ 	.byte	0x04, 0x37
        /*0002*/ 	.short	(.L_21 - .L_20)
.L_20:
        /*0004*/ 	.word	0x00000082


	//----- nvinfo : EIATTR_KPARAM_INFO
	.align		4
.L_21:
        /*0008*/ 	.byte	0x04, 0x17
        /*000a*/ 	.short	(.L_23 - .L_22)
.L_22:
        /*000c*/ 	.word	0x00000000
        /*0010*/ 	.short	0x0004
        /*0012*/ 	.short	0x0020
        /*0014*/ 	.byte	0x00, 0xf5, 0x21, 0x00


	//----- nvinfo : EIATTR_KPARAM_INFO
	.align		4
.L_23:
        /*0018*/ 	.byte	0x04, 0x17
        /*001a*/ 	.short	(.L_25 - .L_24)
.L_24:
        /*001c*/ 	.word	0x00000000
        /*0020*/ 	.short	0x0003
        /*0022*/ 	.short	0x0018
        /*0024*/ 	.byte	0x00, 0xf5, 0x21, 0x00


	//----- nvinfo : EIATTR_KPARAM_INFO
	.align		4
.L_25:
        /*0028*/ 	.byte	0x04, 0x17
        /*002a*/ 	.short	(.L_27 - .L_26)
.L_26:
        /*002c*/ 	.word	0x00000000
        /*0030*/ 	.short	0x0002
        /*0032*/ 	.short	0x0010
        /*0034*/ 	.byte	0x00, 0xf5, 0x21, 0x00


	//----- nvinfo : EIATTR_KPARAM_INFO
	.align		4
.L_27:
        /*0038*/ 	.byte	0x04, 0x17
        /*003a*/ 	.short	(.L_29 - .L_28)
.L_28:
        /*003c*/ 	.word	0x00000000
        /*0040*/ 	.short	0x0001
        /*0042*/ 	.short	0x0008
        /*0044*/ 	.byte	0x00, 0xf5, 0x21, 0x00


	//----- nvinfo : EIATTR_KPARAM_INFO
	.align		4
.L_29:
        /*0048*/ 	.byte	0x04, 0x17
        /*004a*/ 	.short	(.L_31 - .L_30)
.L_30:
        /*004c*/ 	.word	0x00000000
        /*0050*/ 	.short	0x0000
        /*0052*/ 	.short	0x0000
        /*0054*/ 	.byte	0x00, 0xf5, 0x21, 0x00


	//----- nvinfo : EIATTR_SPARSE_MMA_MASK
	.align		4
.L_31:
        /*0058*/ 	.byte	0x03, 0x50
        /*005a*/ 	.short	0x0000


	//----- nvinfo : EIATTR_MAXREG_COUNT
	.align		4
        /*005c*/ 	.byte	0x03, 0x1b
        /*005e*/ 	.short	0x00ff


	//----- nvinfo : EIATTR_NUM_BARRIERS
	.align		4
        /*0060*/ 	.byte	0x02, 0x4c
        /*0062*/ 	.byte	0x01
	.zero		1


	//----- nvinfo : EIATTR_MERCURY_ISA_VERSION
	.align		4
        /*0064*/ 	.byte	0x03, 0x5f
        /*0066*/ 	.short	0x0101


	//----- nvinfo : EIATTR_VRC_CTA_INIT_COUNT
	.align		4
        /*0068*/ 	.byte	0x02, 0x4a
	.zero		1
	.zero		1


	//----- nvinfo : EIATTR_EXIT_INSTR_OFFSETS
	.align		4
        /*006c*/ 	.byte	0x04, 0x1c
        /*006e*/ 	.short	(.L_33 - .L_32)


	//   ....[0]....
.L_32:
        /*0070*/ 	.word	0x000004b0


	//   ....[1]....
        /*0074*/ 	.word	0x000004e0


	//----- nvinfo : EIATTR_CRS_STACK_SIZE
	.align		4
.L_33:
        /*0078*/ 	.byte	0x04, 0x1e
        /*007a*/ 	.short	(.L_35 - .L_34)
.L_34:
        /*007c*/ 	.word	0x00000000


	//----- nvinfo : EIATTR_CBANK_PARAM_SIZE
	.align		4
.L_35:
        /*0080*/ 	.byte	0x03, 0x19
        /*0082*/ 	.short	0x0028


	//----- nvinfo : EIATTR_PARAM_CBANK
	.align		4
        /*0084*/ 	.byte	0x04, 0x0a
        /*0086*/ 	.short	(.L_37 - .L_36)
	.align		4
.L_36:
        /*0088*/ 	.word	index@(.nv.constant0._Z25cuda_neural_network_errorPfS_S_S_Pi)
        /*008c*/ 	.short	0x0380
        /*008e*/ 	.short	0x0028


	//----- nvinfo : EIATTR_SW_WAR
	.align		4
.L_37:
        /*0090*/ 	.byte	0x04, 0x36
        /*0092*/ 	.short	(.L_39 - .L_38)
.L_38:
        /*0094*/ 	.word	0x00000008
.L_39:


//--------------------- .nv.info._Z32cuda_neural_network_output_errorPfS_ --------------------------
	.section	.nv.info._Z32cuda_neural_network_output_errorPfS_,"",@"SHT_CUDA_INFO"
	.sectionflags	@""
	.align	4


	//----- nvinfo : EIATTR_CUDA_API_VERSION
	.align		4
        /*0000*/ 	.byte	0x04, 0x37
        /*0002*/ 	.short	(.L_41 - .L_40)
.L_40:
        /*0004*/ 	.word	0x00000082


	//----- nvinfo : EIATTR_KPARAM_INFO
	.align		4
.L_41:
        /*0008*/ 	.byte	0x04, 0x17
        /*000a*/ 	.short	(.L_43 - .L_42)
.L_42:
        /*000c*/ 	.word	0x00000000
        /*0010*/ 	.short	0x0001
        /*0012*/ 	.short	0x0008
        /*0014*/ 	.byte	0x00, 0xf5, 0x21, 0x00


	//----- nvinfo : EIATTR_KPARAM_INFO
	.align		4
.L_43:
        /*0018*/ 	.byte	0x04, 0x17
        /*001a*/ 	.short	(.L_45 - .L_44)
.L_44:
        /*001c*/ 	.word	0x00000000
        /*0020*/ 	.short	0x0000
        /*0022*/ 	.short	0x0000
        /*0024*/ 	.byte	0x00, 0xf5, 0x21, 0x00


	//----- nvinfo : EIATTR_SPARSE_MMA_MASK
	.align		4
.L_45:
        /*0028*/ 	.byte	0x03, 0x50
        /*002a*/ 	.short	0x0000


	//----- nvinfo : EIATTR_MAXREG_COUNT
	.align		4
        /*002c*/ 	.byte	0x03, 0x1b
        /*002e*/ 	.short	0x00ff


	//----- nvinfo : EIATTR_MERCURY_ISA_VERSION
	.align		4
        /*0030*/ 	.byte	0x03, 0x5f
        /*0032*/ 	.short	0x0101


	//----- nvinfo : EIATTR_VRC_CTA_INIT_COUNT
	.align		4
        /*0034*/ 	.byte	0x02, 0x4a
	.zero		1
	.zero		1


	//----- nvinfo : EIATTR_EXIT_INSTR_OFFSETS
	.align		4
        /*0038*/ 	.byte	0x04, 0x1c
        /*003a*/ 	.short	(.L_47 - .L_46)


	//   ....[0]....
.L_46:
        /*003c*/ 	.word	0x000000e0


	//----- nvinfo : EIATTR_CBANK_PARAM_SIZE
	.align		4
.L_47:
        /*0040*/ 	.byte	0x03, 0x19
        /*0042*/ 	.short	0x0010


	//----- nvinfo : EIATTR_PARAM_CBANK
	.align		4
        /*0044*/ 	.byte	0x04, 0x0a
        /*0046*/ 	.short	(.L_49 - .L_48)
	.align		4
.L_48:
        /*0048*/ 	.word	index@(.nv.constant0._Z32cuda_neural_network_output_errorPfS_)
        /*004c*/ 	.short	0x0380
        /*004e*/ 	.short	0x0010


	//----- nvinfo : EIATTR_SW_WAR
	.align		4
.L_49:
        /*0050*/ 	.byte	0x04, 0x36
        /*0052*/ 	.short	(.L_51 - .L_50)
.L_50:
        /*0054*/ 	.word	0x00000008
.L_51:


//--------------------- .nv.info._Z19cuda_neural_networkPfS_S_ --------------------------
	.section	.nv.info._Z19cuda_neural_networkPfS_S_,"",@"SHT_CUDA_INFO"
	.sectionflags	@""
	.align	4


	//----- nvinfo : EIATTR_CUDA_API_VERSION
	.align		4
        /*0000*/ 	.byte	0x04, 0x37
        /*0002*/ 	.short	(.L_53 - .L_52)
.L_52:
        /*0004*/ 	.word	0x00000082


	//----- nvinfo : EIATTR_KPARAM_INFO
	.align		4
.L_53:
        /*0008*/ 	.byte	0x04, 0x17
        /*000a*/ 	.short	(.L_55 - .L_54)
.L_54:
        /*000c*/ 	.word	0x00000000
        /*0010*/ 	.short	0x0002
        /*0012*/ 	.short	0x0010
        /*0014*/ 	.byte	0x00, 0xf5, 0x21, 0x00


	//----- nvinfo : EIATTR_KPARAM_INFO
	.align		4
.L_55:
        /*0018*/ 	.byte	0x04, 0x17
        /*001a*/ 	.short	(.L_57 - .L_56)
.L_56:
        /*001c*/ 	.word	0x00000000
        /*0020*/ 	.short	0x0001
        /*0022*/ 	.short	0x0008
        /*0024*/ 	.byte	0x00, 0xf5, 0x21, 0x00


	//----- nvinfo : EIATTR_KPARAM_INFO
	.align		4
.L_57:
        /*0028*/ 	.byte	0x04, 0x17
        /*002a*/ 	.short	(.L_59 - .L_58)
.L_58:
        /*002c*/ 	.word	0x00000000
        /*0030*/ 	.short	0x0000
        /*0032*/ 	.short	0x0000
        /*0034*/ 	.byte	0x00, 0xf5, 0x21, 0x00


	//----- nvinfo : EIATTR_SPARSE_MMA_MASK
	.align		4
.L_59:
        /*0038*/ 	.byte	0x03, 0x50
        /*003a*/ 	.short	0x0000


	//----- nvinfo : EIATTR_MAXREG_COUNT
	.align		4
        /*003c*/ 	.byte	0x03, 0x1b
        /*003e*/ 	.short	0x00ff


	//----- nvinfo : EIATTR_NUM_BARRIERS
	.align		4
        /*0040*/ 	.byte	0x02, 0x4c
        /*0042*/ 	.byte	0x01
	.zero		1


	//----- nvinfo : EIATTR_MERCURY_ISA_VERSION
	.align		4
        /*0044*/ 	.byte	0x03, 0x5f
        /*0046*/ 	.short	0x0101


	//----- nvinfo : EIATTR_VRC_CTA_INIT_COUNT
	.align		4
        /*0048*/ 	.byte	0x02, 0x4a
	.zero		1
	.zero		1


	//----- nvinfo : EIATTR_EXIT_INSTR_OFFSETS
	.align		4
        /*004c*/ 	.byte	0x04, 0x1c
        /*004e*/ 	.short	(.L_61 - .L_60)


	//   ....[0]....
.L_60:
        /*0050*/ 	.word	0x000002b0


	//   ....[1]....
        /*0054*/ 	.word	0x000004b0


	//----- nvinfo : EIATTR_CRS_STACK_SIZE
	.align		4
.L_61:
        /*0058*/ 	.byte	0x04, 0x1e
        /*005a*/ 	.short	(.L_63 - .L_62)
.L_62:
        /*005c*/ 	.word	0x00000000


	//----- nvinfo : EIATTR_CBANK_PARAM_SIZE
	.align		4
.L_63:
        /*0060*/ 	.byte	0x03, 0x19
        /*0062*/ 	.short	0x0018


	//----- nvinfo : EIATTR_PARAM_CBANK
	.align		4
        /*0064*/ 	.byte	0x04, 0x0a
        /*0066*/ 	.short	(.L_65 - .L_64)
	.align		4
.L_64:
        /*0068*/ 	.word	index@(.nv.constant0._Z19cuda_neural_networkPfS_S_)
        /*006c*/ 	.short	0x0380
        /*006e*/ 	.short	0x0018


	//----- nvinfo : EIATTR_SW_WAR
	.align		4
.L_65:
        /*0070*/ 	.byte	0x04, 0x36
        /*0072*/ 	.short	(.L_67 - .L_66)
.L_66:
        /*0074*/ 	.word	0x00000008
.L_67:


//--------------------- .nv.callgraph             --------------------------
	.section	.nv.callgraph,"",@"SHT_CUDA_CALLGRAPH"
	.align	4
	.sectionentsize	8
	.align		4
        /*0000*/ 	.word	0x00000000
	.align		4
        /*0004*/ 	.word	0xffffffff
	.align		4
        /*0008*/ 	.word	0x00000000
	.align		4
        /*000c*/ 	.word	0xfffffffe
	.align		4
        /*0010*/ 	.word	0x00000000
	.align		4
        /*0014*/ 	.word	0xfffffffd
	.align		4
        /*0018*/ 	.word	0x00000000
	.align		4
        /*001c*/ 	.word	0xfffffffc


//--------------------- .text._Z25cuda_neural_network_errorPfS_S_S_Pi --------------------------
	.section	.text._Z25cuda_neural_network_errorPfS_S_S_Pi,"ax",@progbits
	.align	128
        .global         _Z25cuda_neural_network_errorPfS_S_S_Pi
        .type           _Z25cuda_neural_network_errorPfS_S_S_Pi,@function
        .size           _Z25cuda_neural_network_errorPfS_S_S_Pi,(.L_x_17 - _Z25cuda_neural_network_errorPfS_S_S_Pi)
        .other          _Z25cuda_neural_network_errorPfS_S_S_Pi,@"STO_CUDA_ENTRY STV_DEFAULT"
_Z25cuda_neural_network_errorPfS_S_S_Pi:
.text._Z25cuda_neural_network_errorPfS_S_S_Pi:
[----:B------:R-:W-:Y:S01]  /*0000*/  LDC R1, c[0x0][0x37c] ;  /* 0x0000df00ff017b82 */ /* 0x000fe20000000800 */
[----:B------:R-:W0:Y:S01]  /*0010*/  S2R R13, SR_TID.X ;  /* 0x00000000000d7919 */ /* 0x000e220000002100 */
[----:B------:R-:W1:Y:S06]  /*0020*/  LDCU UR8, c[0x0][0x360] ;  /* 0x00006c00ff0877ac */ /* 0x000e6c0008000800 */
[----:B------:R-:W2:Y:S01]  /*0030*/  LDC.64 R10, c[0x0][0x388] ;  /* 0x0000e200ff0a7b82 */ /* 0x000ea20000000a00 */
[----:B------:R-:W3:Y:S01]  /*0040*/  S2R R0, SR_CTAID.X ;  /* 0x0000000000007919 */ /* 0x000ee20000002500 */
[----:B------:R-:W0:Y:S01]  /*0050*/  LDCU UR4, c[0x0][0x370] ;  /* 0x00006e00ff0477ac */ /* 0x000e220008000800 */
[----:B------:R-:W4:Y:S05]  /*0060*/  LDCU.64 UR6, c[0x0][0x358] ;  /* 0x00006b00ff0677ac */ /* 0x000f2a0008000a00 */
[----:B------:R-:W1:Y:S01]  /*0070*/  LDC.64 R4, c[0x0][0x390] ;  /* 0x0000e400ff047b82 */ /* 0x000e620000000a00 */
[----:B0-----:R-:W-:-:S02]  /*0080*/  IMAD R9, R13, UR4, R13 ;  /* 0x000000040d097c24 */ /* 0x001fc4000f8e020d */
[----:B--2---:R-:W-:-:S03]  /*0090*/  IMAD.WIDE.U32 R10, R13, 0x4, R10 ;  /* 0x000000040d0a7825 */ /* 0x004fc600078e000a */
[----:B---3--:R-:W-:Y:S02]  /*00a0*/  IADD3 R3, PT, PT, R9, R0, RZ ;  /* 0x0000000009037210 */ /* 0x008fe40007ffe0ff */
[----:B----4-:R-:W2:Y:S03]  /*00b0*/  LDG.E R7, desc[UR6][R10.64] ;  /* 0x000000060a077981 */ /* 0x010ea6000c1e1900 */
[----:B-1----:R-:W-:-:S05]  /*00c0*/  IMAD.WIDE.U32 R2, R3, 0x4, R4 ;  /* 0x0000000403027825 */ /* 0x002fca00078e0004 */
[----:B------:R-:W2:Y:S01]  /*00d0*/  LDG.E R8, desc[UR6][R2.64] ;  /* 0x0000000602087981 */ /* 0x000ea2000c1e1900 */
[----:B------:R-:W0:Y:S01]  /*00e0*/  S2UR UR5, SR_CgaCtaId ;  /* 0x00000000000579c3 */ /* 0x000e220000008800 */
[----:B------:R-:W-:Y:S01]  /*00f0*/  IADD3 R9, PT, PT, R9, UR4, RZ ;  /* 0x0000000409097c10 */ /* 0x000fe2000fffe0ff */
[----:B------:R-:W-:Y:S01]  /*0100*/  UMOV UR4, 0x400 ;  /* 0x0000040000047882 */ /* 0x000fe20000000000 */
[----:B------:R-:W-:-:S03]  /*0110*/  ISETP.NE.AND P0, PT, R0, RZ, PT ;  /* 0x000000ff0000720c */ /* 0x000fc60003f05270 */
[----:B------:R-:W-:-:S10]  /*0120*/  IMAD.WIDE.U32 R4, R9, 0x4, R4 ;  /* 0x0000000409047825 */ /* 0x000fd400078e0004 */
[----:B------:R1:W5:Y:S01]  /*0130*/  @!P0 LDG.E R6, desc[UR6][R4.64] ;  /* 0x0000000604068981 */ /* 0x000362000c1e1900 */
[----:B0-----:R-:W-:-:S06]  /*0140*/  ULEA UR4, UR5, UR4, 0x18 ;  /* 0x0000000405047291 */ /* 0x001fcc000f8ec0ff */
[C---:B------:R-:W-:Y:S01]  /*0150*/  LEA R12, R13.reuse, UR4, 0x2 ;  /* 0x000000040d0c7c11 */ /* 0x040fe2000f8e10ff */
[----:B------:R-:W-:Y:S01]  /*0160*/  UISETP.GE.U32.AND UP0, UPT, UR8, 0x2, UPT ;  /* 0x000000020800788c */ /* 0x000fe2000bf06070 */
[----:B------:R-:W-:Y:S01]  /*0170*/  ISETP.NE.AND P0, PT, R13, RZ, PT ;  /* 0x000000ff0d00720c */ /* 0x000fe20003f05270 */
[----:B--2---:R-:W-:-:S05]  /*0180*/  FMUL R9, R8, R7 ;  /* 0x0000000708097220 */ /* 0x004fca0000400000 */
[----:B------:R1:W-:Y:S01]  /*0190*/  STS [R12], R9 ;  /* 0x000000090c007388 */ /* 0x0003e20000000800 */
[----:B------:R-:W-:Y:S06]  /*01a0*/  BAR.SYNC.DEFER_BLOCKING 0x0 ;  /* 0x0000000000007b1d */ /* 0x000fec0000010000 */
[----:B------:R-:W-:Y:S05]  /*01b0*/  BRA.U !UP0, `(.L_x_0) ;  /* 0x00000001083c7547 */ /* 0x000fea000b800000 */
[----:B-1----:R-:W-:-:S07]  /*01c0*/  HFMA2 R9, -RZ, RZ, 0, 5.9604644775390625e-08 ;  /* 0x00000001ff097431 */ /* 0x002fce00000001ff */
.L_x_1:
[----:B------:R-:W-:Y:S01]  /*01d0*/  BAR.SYNC.DEFER_BLOCKING 0x0 ;  /* 0x0000000000007b1d */ /* 0x000fe20000010000 */
[----:B------:R-:W-:-:S04]  /*01e0*/  IADD3 R10, PT, PT, R13, R9, RZ ;  /* 0x000000090d0a7210 */ /* 0x000fc80007ffe0ff */
[----:B------:R-:W-:-:S13]  /*01f0*/  ISETP.GE.U32.AND P1, PT, R10, UR8, PT ;  /* 0x000000080a007c0c */ /* 0x000fda000bf26070 */
[C---:B------:R-:W-:Y:S02]  /*0200*/  @!P1 LEA R10, R9.reuse, R12, 0x2 ;  /* 0x0000000c090a9211 */ /* 0x040fe400078e10ff */
[----:B------:R-:W-:Y:S01]  /*0210*/  SHF.L.U32 R9, R9, 0x1, RZ ;  /* 0x0000000109097819 */ /* 0x000fe200000006ff */
[----:B------:R-:W-:Y:S06]  /*0220*/  @!P1 BAR.SYNC.DEFER_BLOCKING 0x0 ;  /* 0x0000000000009b1d */ /* 0x000fec0000010000 */
[----:B------:R-:W-:Y:S04]  /*0230*/  @!P1 LDS R10, [R10] ;  /* 0x000000000a0a9984 */ /* 0x000fe80000000800 */
[----:B------:R-:W0:Y:S02]  /*0240*/  @!P1 LDS R11, [R12] ;  /* 0x000000000c0b9984 */ /* 0x000e240000000800 */
[----:B0-----:R-:W-:-:S05]  /*0250*/  @!P1 FADD R11, R10, R11 ;  /* 0x0000000b0a0b9221 */ /* 0x001fca0000000000 */
[----:B------:R0:W-:Y:S01]  /*0260*/  @!P1 STS [R12], R11 ;  /* 0x0000000b0c009388 */ /* 0x0001e20000000800 */
[----:B------:R-:W-:Y:S08]  /*0270*/  @!P1 BAR.SYNC.DEFER_BLOCKING 0x0 ;  /* 0x0000000000009b1d */ /* 0x000ff00000010000 */
[----:B------:R-:W-:Y:S01]  /*0280*/  BAR.SYNC.DEFER_BLOCKING 0x0 ;  /* 0x0000000000007b1d */ /* 0x000fe20000010000 */
[----:B------:R-:W-:-:S13]  /*0290*/  ISETP.GE.U32.AND P1, PT, R9, UR8, PT ;  /* 0x0000000809007c0c */ /* 0x000fda000bf26070 */
[----:B0-----:R-:W-:Y:S05]  /*02a0*/  @!P1 BRA `(.L_x_1) ;  /* 0xfffffffc00c89947 */ /* 0x001fea000383ffff */
.L_x_0:
[----:B------:R-:W-:Y:S06]  /*02b0*/  BAR.SYNC.DEFER_BLOCKING 0x0 ;  /* 0x0000000000007b1d */ /* 0x000fec0000010000 */
[----:B------:R-:W-:Y:S04]  /*02c0*/  BSSY.RECONVERGENT B0, `(.L_x_2) ;  /* 0x0000014000007945 */ /* 0x000fe80003800200 */
[----:B------:R-:W-:Y:S05]  /*02d0*/  @P0 BRA `(.L_x_3) ;  /* 0x0000000000480947 */ /* 0x000fea0003800000 */
[----:B------:R-:W0:Y:S08]  /*02e0*/  LDC.64 R14, c[0x0][0x3a0] ;  /* 0x0000e800ff0e7b82 */ /* 0x000e300000000a00 */
[----:B------:R-:W2:Y:S01]  /*02f0*/  LDC.64 R10, c[0x0][0x380] ;  /* 0x0000e000ff0a7b82 */ /* 0x000ea20000000a00 */
[----:B0-----:R-:W3:Y:S07]  /*0300*/  LDG.E R14, desc[UR6][R14.64] ;  /* 0x000000060e0e7981 */ /* 0x001eee000c1e1900 */
[----:B-1----:R-:W0:Y:S01]  /*0310*/  LDC.64 R12, c[0x0][0x398] ;  /* 0x0000e600ff0c7b82 */ /* 0x002e220000000a00 */
[----:B--2---:R-:W-:-:S05]  /*0320*/  IMAD.WIDE.U32 R10, R0, 0x4, R10 ;  /* 0x00000004000a7825 */ /* 0x004fca00078e000a */
[----:B------:R-:W2:Y:S04]  /*0330*/  LDG.E R9, desc[UR6][R10.64] ;  /* 0x000000060a097981 */ /* 0x000ea8000c1e1900 */
[----:B0-----:R-:W4:Y:S01]  /*0340*/  LDG.E R12, desc[UR6][R12.64] ;  /* 0x000000060c0c7981 */ /* 0x001f22000c1e1900 */
[----:B------:R-:W0:Y:S01]  /*0350*/  S2UR UR5, SR_CgaCtaId ;  /* 0x00000000000579c3 */ /* 0x000e220000008800 */
[----:B------:R-:W-:Y:S02]  /*0360*/  UMOV UR4, 0x400 ;  /* 0x0000040000047882 */ /* 0x000fe40000000000 */
[----:B0-----:R-:W-:Y:S01]  /*0370*/  ULEA UR4, UR5, UR4, 0x18 ;  /* 0x0000000405047291 */ /* 0x001fe2000f8ec0ff */
[----:B---3--:R-:W-:-:S13]  /*0380*/  ISETP.NE.AND P0, PT, R14, RZ, PT ;  /* 0x000000ff0e00720c */ /* 0x008fda0003f05270 */
[----:B------:R-:W0:Y:S01]  /*0390*/  @P0 LDS R17, [UR4] ;  /* 0x00000004ff110984 */ /* 0x000e220008000800 */
[----:B--2---:R-:W-:-:S03]  /*03a0*/  @P0 FADD R14, -R9, 1 ;  /* 0x3f800000090e0421 */ /* 0x004fc60000000100 */
[----:B------:R2:W-:Y:S01]  /*03b0*/  STS [UR4+0x4], R9 ;  /* 0x00000409ff007988 */ /* 0x0005e20008000804 */
[----:B------:R-:W-:-:S03]  /*03c0*/  @P0 FMUL R14, R9, R14 ;  /* 0x0000000e090e0220 */ /* 0x000fc60000400000 */
[----:B----4-:R2:W-:Y:S01]  /*03d0*/  STS [UR4+0x8], R12 ;  /* 0x0000080cff007988 */ /* 0x0105e20008000804 */
[----:B0-----:R-:W-:-:S05]  /*03e0*/  @P0 FMUL R15, R14, R17 ;  /* 0x000000110e0f0220 */ /* 0x001fca0000400000 */
[----:B------:R2:W-:Y:S02]  /*03f0*/  @P0 STG.E desc[UR6][R10.64], R15 ;  /* 0x0000000f0a000986 */ /* 0x0005e4000c101906 */
.L_x_3:
[----:B------:R-:W-:Y:S05]  /*0400*/  BSYNC.RECONVERGENT B0 ;  /* 0x0000000000007941 */ /* 0x000fea0003800200 */
.L_x_2:
[----:B------:R-:W0:Y:S08]  /*0410*/  S2UR UR5, SR_CgaCtaId ;  /* 0x00000000000579c3 */ /* 0x000e300000008800 */
[----:B------:R-:W-:Y:S01]  /*0420*/  BAR.SYNC.DEFER_BLOCKING 0x0 ;  /* 0x0000000000007b1d */ /* 0x000fe20000010000 */
[----:B------:R-:W-:-:S05]  /*0430*/  ISETP.NE.AND P0, PT, R0, RZ, PT ;  /* 0x000000ff0000720c */ /* 0x000fca0003f05270 */
[----:B------:R-:W-:Y:S02]  /*0440*/  UMOV UR4, 0x400 ;  /* 0x0000040000047882 */ /* 0x000fe40000000000 */
[----:B0-----:R-:W-:-:S09]  /*0450*/  ULEA UR4, UR5, UR4, 0x18 ;  /* 0x0000000405047291 */ /* 0x001fd2000f8ec0ff */
[----:B--2---:R-:W1:Y:S04]  /*0460*/  LDS R10, [UR4+0x4] ;  /* 0x00000404ff0a7984 */ /* 0x004e680008000800 */
[----:B------:R-:W0:Y:S01]  /*0470*/  LDS R11, [UR4+0x8] ;  /* 0x00000804ff0b7984 */ /* 0x000e220008000800 */
[----:B-1----:R-:W-:-:S04]  /*0480*/  FMUL R9, R7, R10 ;  /* 0x0000000a07097220 */ /* 0x002fc80000400000 */
[----:B0-----:R-:W-:-:S05]  /*0490*/  FFMA R9, R9, R11, R8 ;  /* 0x0000000b09097223 */ /* 0x001fca0000000008 */
[----:B------:R0:W-:Y:S01]  /*04a0*/  STG.E desc[UR6][R2.64], R9 ;  /* 0x0000000902007986 */ /* 0x0001e2000c101906 */
[----:B------:R-:W-:Y:S05]  /*04b0*/  @P0 EXIT ;  /* 0x000000000000094d */ /* 0x000fea0003800000 */
[----:B-----5:R-:W-:-:S05]  /*04c0*/  FFMA R7, R7, R11, R6 ;  /* 0x0000000b07077223 */ /* 0x020fca0000000006 */
[----:B------:R-:W-:Y:S01]  /*04d0*/  STG.E desc[UR6][R4.64], R7 ;  /* 0x0000000704007986 */ /* 0x000fe2000c101906 */
[----:B------:R-:W-:Y:S05]  /*04e0*/  EXIT ;  /* 0x000000000000794d */ /* 0x000fea0003800000 */
.L_x_4:
[----:B------:R-:W-:-:S00]  /*04f0*/  BRA `(.L_x_4) ;  /* 0xfffffffc00fc7947 */ /* 0x000fc0000383ffff */
[----:B------:R-:W-:-:S00]  /*0500*/  NOP ;  /* 0x0000000000007918 */ /* 0x000fc00000000000 */
[----:B------:R-:W-:-:S00]  /*0510*/  NOP ;  /* 0x0000000000007918 */ /* 0x000fc00000000000 */
[----:B------:R-:W-:-:S00]  /*0520*/  NOP ;  /* 0x0000000000007918 */ /* 0x000fc00000000000 */
[----:B------:R-:W-:-:S00]  /*0530*/  NOP ;  /* 0x0000000000007918 */ /* 0x000fc00000000000 */
[----:B------:R-:W-:-:S00]  /*0540*/  NOP ;  /* 0x0000000000007918 */ /* 0x000fc00000000000 */
[----:B------:R-:W-:-:S00]  /*0550*/  NOP ;  /* 0x0000000000007918 */ /* 0x000fc00000000000 */
[----:B------:R-:W-:-:S00]  /*0560*/  NOP ;  /* 0x0000000000007918 */ /* 0x000fc00000000000 */
[----:B------:R-:W-:-:S00]  /*0570*/  NOP ;  /* 0x0000000000007918 */ /* 0x000fc00000000000 */
.L_x_17:


//--------------------- .text._Z32cuda_neural_network_output_errorPfS_ --------------------------
	.section	.text._Z32cuda_neural_network_output_errorPfS_,"ax",@progbits
	.align	128
        .global         _Z32cuda_neural_network_output_errorPfS_
        .type           _Z32cuda_neural_network_output_errorPfS_,@function
        .size           _Z32cuda_neural_network_output_errorPfS_,(.L_x_18 - _Z32cuda_neural_network_output_errorPfS_)
        .other          _Z32cuda_neural_network_output_errorPfS_,@"STO_CUDA_ENTRY STV_DEFAULT"
_Z32cuda_neural_network_output_errorPfS_:
.text._Z32cuda_neural_network_output_errorPfS_:
[----:B------:R-:W-:Y:S01]  /*0000*/  LDC R1, c[0x0][0x37c] ;  /* 0x0000df00ff017b82 */ /* 0x000fe20000000800 */
[----:B------:R-:W0:Y:S07]  /*0010*/  S2R R7, SR_TID.X ;  /* 0x0000000000077919 */ /* 0x000e2e0000002100 */
[----:B------:R-:W0:Y:S01]  /*0020*/  LDC.64 R2, c[0x0][0x380] ;  /* 0x0000e000ff027b82 */ /* 0x000e220000000a00 */
[----:B------:R-:W1:Y:S07]  /*0030*/  LDCU.64 UR4, c[0x0][0x358] ;  /* 0x00006b00ff0477ac */ /* 0x000e6e0008000a00 */
[----:B------:R-:W2:Y:S01]  /*0040*/  LDC.64 R4, c[0x0][0x388] ;  /* 0x0000e200ff047b82 */ /* 0x000ea20000000a00 */
[----:B0-----:R-:W-:-:S04]  /*0050*/  IMAD.WIDE.U32 R2, R7, 0x4, R2 ;  /* 0x0000000407027825 */ /* 0x001fc800078e0002 */
[----:B--2---:R-:W-:Y:S01]  /*0060*/  IMAD.WIDE.U32 R4, R7, 0x4, R4 ;  /* 0x0000000407047825 */ /* 0x004fe200078e0004 */
[----:B-1----:R-:W2:Y:S05]  /*0070*/  LDG.E R0, desc[UR4][R2.64] ;  /* 0x0000000402007981 */ /* 0x002eaa000c1e1900 */
[----:B------:R-:W3:Y:S01]  /*0080*/  LDG.E R5, desc[UR4][R4.64] ;  /* 0x0000000404057981 */ /* 0x000ee2000c1e1900 */
[----:B--2---:R-:W-:-:S04]  /*0090*/  FADD R7, -R0, 1 ;  /* 0x3f80000000077421 */ /* 0x004fc80000000100 */
[C---:B------:R-:W-:Y:S01]  /*00a0*/  FMUL R7, R0.reuse, R7 ;  /* 0x0000000700077220 */ /* 0x040fe20000400000 */
[----:B---3--:R-:W-:-:S04]  /*00b0*/  FADD R6, -R0, R5 ;  /* 0x0000000500067221 */ /* 0x008fc80000000100 */
[----:B------:R-:W-:-:S05]  /*00c0*/  FMUL R7, R7, R6 ;  /* 0x0000000607077220 */ /* 0x000fca0000400000 */
[----:B------:R-:W-:Y:S01]  /*00d0*/  STG.E desc[UR4][R2.64], R7 ;  /* 0x0000000702007986 */ /* 0x000fe2000c101904 */
[----:B------:R-:W-:Y:S05]  /*00e0*/  EXIT ;  /* 0x000000000000794d */ /* 0x000fea0003800000 */
.L_x_5:
        /* <DEDUP_REMOVED lines=9> */
.L_x_18:


//--------------------- .text._Z19cuda_neural_networkPfS_S_ --------------------------
	.section	.text._Z19cuda_neural_networkPfS_S_,"ax",@progbits
	.align	128
        .global         _Z19cuda_neural_networkPfS_S_
        .type           _Z19cuda_neural_networkPfS_S_,@function
        .size           _Z19cuda_neural_networkPfS_S_,(.L_x_16 - _Z19cuda_neural_networkPfS_S_)
        .other          _Z19cuda_neural_networkPfS_S_,@"STO_CUDA_ENTRY STV_DEFAULT"
_Z19cuda_neural_networkPfS_S_:
.text._Z19cuda_neural_networkPfS_S_:
[----:B------:R-:W-:Y:S01]  /*0000*/  LDC R1, c[0x0][0x37c] ;  /* 0x0000df00ff017b82 */ /* 0x000fe20000000800 */
[----:B------:R-:W0:Y:S01]  /*0010*/  S2R R3, SR_CTAID.X ;  /* 0x0000000000037919 */ /* 0x000e220000002500 */
[----:B------:R-:W0:Y:S06]  /*0020*/  LDCU UR8, c[0x0][0x360] ;  /* 0x00006c00ff0877ac */ /* 0x000e2c0008000800 */
[----:B------:R-:W1:Y:S01]  /*0030*/  LDC.64 R8, c[0x0][0x380] ;  /* 0x0000e000ff087b82 */ /* 0x000e620000000a00 */
[----:B------:R-:W2:Y:S01]  /*0040*/  S2R R13, SR_TID.X ;  /* 0x00000000000d7919 */ /* 0x000ea20000002100 */
[----:B------:R-:W3:Y:S06]  /*0050*/  LDCU.64 UR6, c[0x0][0x358] ;  /* 0x00006b00ff0677ac */ /* 0x000eec0008000a00 */
[----:B------:R-:W4:Y:S01]  /*0060*/  LDC.64 R6, c[0x0][0x390] ;  /* 0x0000e400ff067b82 */ /* 0x000f220000000a00 */
[----:B0-----:R-:W-:-:S04]  /*0070*/  IMAD R0, R3, UR8, R3 ;  /* 0x0000000803007c24 */ /* 0x001fc8000f8e0203 */
[----:B--2---:R-:W-:Y:S02]  /*0080*/  IMAD.IADD R5, R0, 0x1, R13 ;  /* 0x0000000100057824 */ /* 0x004fe400078e020d */
[----:B-1----:R-:W-:-:S04]  /*0090*/  IMAD.WIDE.U32 R8, R13, 0x4, R8 ;  /* 0x000000040d087825 */ /* 0x002fc800078e0008 */
[----:B----4-:R-:W-:Y:S02]  /*00a0*/  IMAD.WIDE.U32 R4, R5, 0x4, R6 ;  /* 0x0000000405047825 */ /* 0x010fe400078e0006 */
[----:B---3--:R-:W2:Y:S04]  /*00b0*/  LDG.E R9, desc[UR6][R8.64] ;  /* 0x0000000608097981 */ /* 0x008ea8000c1e1900 */
[----:B------:R-:W2:Y:S01]  /*00c0*/  LDG.E R4, desc[UR6][R4.64] ;  /* 0x0000000604047981 */ /* 0x000ea2000c1e1900 */
[----:B------:R-:W0:Y:S01]  /*00d0*/  S2UR UR5, SR_CgaCtaId ;  /* 0x00000000000579c3 */ /* 0x000e220000008800 */
[----:B------:R-:W-:Y:S01]  /*00e0*/  ISETP.NE.AND P0, PT, R13, RZ, PT ;  /* 0x000000ff0d00720c */ /* 0x000fe20003f05270 */
[----:B------:R-:W-:-:S12]  /*00f0*/  UMOV UR4, 0x400 ;  /* 0x0000040000047882 */ /* 0x000fd80000000000 */
[----:B------:R-:W-:-:S04]  /*0100*/  @!P0 VIADD R11, R0, UR8 ;  /* 0x00000008000b8c36 */ /* 0x000fc80008000000 */
[----:B------:R-:W-:-:S05]  /*0110*/  @!P0 IMAD.WIDE.U32 R6, R11, 0x4, R6 ;  /* 0x000000040b068825 */ /* 0x000fca00078e0006 */
[----:B------:R1:W5:Y:S01]  /*0120*/  @!P0 LDG.E R2, desc[UR6][R6.64] ;  /* 0x0000000606028981 */ /* 0x000362000c1e1900 */
[----:B0-----:R-:W-:Y:S01]  /*0130*/  ULEA UR4, UR5, UR4, 0x18 ;  /* 0x0000000405047291 */ /* 0x001fe2000f8ec0ff */
[----:B------:R-:W-:Y:S01]  /*0140*/  ISETP.NE.AND P1, PT, R13, RZ, PT ;  /* 0x000000ff0d00720c */ /* 0x000fe20003f25270 */
[----:B------:R-:W-:Y:S01]  /*0150*/  UISETP.GE.U32.AND UP0, UPT, UR8, 0x2, UPT ;  /* 0x000000020800788c */ /* 0x000fe2000bf06070 */
[----:B--2---:R-:W-:-:S03]  /*0160*/  FMUL R0, R4, R9 ;  /* 0x0000000904007220 */ /* 0x004fc60000400000 */
[----:B------:R-:W-:-:S05]  /*0170*/  LEA R9, R13, UR4, 0x2 ;  /* 0x000000040d097c11 */ /* 0x000fca000f8e10ff */
[----:B------:R1:W-:Y:S01]  /*0180*/  STS [R9], R0 ;  /* 0x0000000009007388 */ /* 0x0003e20000000800 */
[----:B------:R-:W-:Y:S06]  /*0190*/  BAR.SYNC.DEFER_BLOCKING 0x0 ;  /* 0x0000000000007b1d */ /* 0x000fec0000010000 */
[----:B------:R-:W-:Y:S05]  /*01a0*/  BRA.U !UP0, `(.L_x_6) ;  /* 0x00000001083c7547 */ /* 0x000fea000b800000 */
[----:B-1----:R-:W-:-:S07]  /*01b0*/  HFMA2 R0, -RZ, RZ, 0, 5.9604644775390625e-08 ;  /* 0x00000001ff007431 */ /* 0x002fce00000001ff */
.L_x_7:
[----:B------:R-:W-:Y:S01]  /*01c0*/  BAR.SYNC.DEFER_BLOCKING 0x0 ;  /* 0x0000000000007b1d */ /* 0x000fe20000010000 */
[----:B------:R-:W-:-:S05]  /*01d0*/  IMAD.IADD R4, R13, 0x1, R0 ;  /* 0x000000010d047824 */ /* 0x000fca00078e0200 */
[----:B------:R-:W-:-:S13]  /*01e0*/  ISETP.GE.U32.AND P0, PT, R4, UR8, PT ;  /* 0x0000000804007c0c */ /* 0x000fda000bf06070 */
[C---:B------:R-:W-:Y:S01]  /*01f0*/  @!P0 LEA R4, R0.reuse, R9, 0x2 ;  /* 0x0000000900048211 */ /* 0x040fe200078e10ff */
[----:B------:R-:W-:Y:S01]  /*0200*/  IMAD.SHL.U32 R0, R0, 0x2, RZ ;  /* 0x0000000200007824 */ /* 0x000fe200078e00ff */
        /* <DEDUP_REMOVED lines=9> */
.L_x_6:
[----:B------:R-:W-:Y:S06]  /*02a0*/  BAR.SYNC.DEFER_BLOCKING 0x0 ;  /* 0x0000000000007b1d */ /* 0x000fec0000010000 */
[----:B------:R-:W-:Y:S05]  /*02b0*/  @P1 EXIT ;  /* 0x000000000000194d */ /* 0x000fea0003800000 */
[----:B------:R-:W0:Y:S01]  /*02c0*/  S2UR UR5, SR_CgaCtaId ;  /* 0x00000000000579c3 */ /* 0x000e220000008800 */
[----:B------:R-:W-:Y:S01]  /*02d0*/  UMOV UR4, 0x400 ;  /* 0x0000040000047882 */ /* 0x000fe20000000000 */
[----:B-1----:R-:W-:Y:S01]  /*02e0*/  MOV R7, 0x3bbb989d ;  /* 0x3bbb989d00077802 */ /* 0x002fe20000000f00 */
[----:B------:R-:W-:Y:S01]  /*02f0*/  BSSY.RECONVERGENT B0, `(.L_x_8) ;  /* 0x0000018000007945 */ /* 0x000fe20003800200 */
[----:B0-----:R-:W-:-:S09]  /*0300*/  ULEA UR4, UR5, UR4, 0x18 ;  /* 0x0000000405047291 */ /* 0x001fd2000f8ec0ff */
[----:B------:R-:W0:Y:S02]  /*0310*/  LDS R5, [UR4] ;  /* 0x00000004ff057984 */ /* 0x000e240008000800 */
[----:B0----5:R-:W-:Y:S01]  /*0320*/  FADD R2, R2, R5 ;  /* 0x0000000502027221 */ /* 0x021fe20000000000 */
[----:B------:R-:W-:-:S03]  /*0330*/  IMAD.MOV.U32 R5, RZ, RZ, 0x437c0000 ;  /* 0x437c0000ff057424 */ /* 0x000fc600078e00ff */
[----:B------:R-:W-:-:S04]  /*0340*/  FFMA.SAT R0, R2, -R7, 0.5 ;  /* 0x3f00000002007423 */ /* 0x000fc80000002807 */
[----:B------:R-:W-:-:S04]  /*0350*/  FFMA.RM R0, R0, R5, 12582913 ;  /* 0x4b40000100007423 */ /* 0x000fc80000004005 */
[C---:B------:R-:W-:Y:S01]  /*0360*/  FADD R5, R0.reuse, -12583039 ;  /* 0xcb40007f00057421 */ /* 0x040fe20000000000 */
[----:B------:R-:W-:-:S03]  /*0370*/  SHF.L.U32 R0, R0, 0x17, RZ ;  /* 0x0000001700007819 */ /* 0x000fc600000006ff */
[----:B------:R-:W-:-:S04]  /*0380*/  FFMA R5, R2, -1.4426950216293334961, -R5 ;  /* 0xbfb8aa3b02057823 */ /* 0x000fc80000000805 */
[----:B------:R-:W-:-:S06]  /*0390*/  FFMA R5, R2, -1.925963033500011079e-08, R5 ;  /* 0xb2a5706002057823 */ /* 0x000fcc0000000005 */
[----:B------:R-:W0:Y:S02]  /*03a0*/  MUFU.EX2 R5, R5 ;  /* 0x0000000500057308 */ /* 0x000e240000000800 */
[----:B0-----:R-:W-:-:S04]  /*03b0*/  FFMA R0, R0, R5, 1 ;  /* 0x3f80000000007423 */ /* 0x001fc80000000005 */
[----:B------:R-:W-:-:S05]  /*03c0*/  VIADD R2, R0, 0x1800000 ;  /* 0x0180000000027836 */ /* 0x000fca0000000000 */
[----:B------:R-:W-:-:S04]  /*03d0*/  LOP3.LUT R2, R2, 0x7f800000, RZ, 0xc0, !PT ;  /* 0x7f80000002027812 */ /* 0x000fc800078ec0ff */
[----:B------:R-:W-:-:S13]  /*03e0*/  ISETP.GT.U32.AND P0, PT, R2, 0x1ffffff, PT ;  /* 0x01ffffff0200780c */ /* 0x000fda0003f04070 */
[----:B------:R-:W-:Y:S05]  /*03f0*/  @P0 BRA `(.L_x_9) ;  /* 0x00000000000c0947 */ /* 0x000fea0003800000 */
[----:B------:R-:W-:-:S07]  /*0400*/  MOV R4, 0x420 ;  /* 0x0000042000047802 */ /* 0x000fce0000000f00 */
[----:B------:R-:W-:Y:S05]  /*0410*/  CALL.REL.NOINC `($__internal_0_$__cuda_sm20_rcp_rn_f32_slowpath) ;  /* 0x0000000000287944 */ /* 0x000fea0003c00000 */
[----:B------:R-:W-:Y:S05]  /*0420*/  BRA `(.L_x_10) ;  /* 0x0000000000107947 */ /* 0x000fea0003800000 */
.L_x_9:
[----:B------:R-:W0:Y:S02]  /*0430*/  MUFU.RCP R7, R0 ;  /* 0x0000000000077308 */ /* 0x000e240000001000 */
[----:B0-----:R-:W-:-:S04]  /*0440*/  FFMA R2, R0, R7, -1 ;  /* 0xbf80000000027423 */ /* 0x001fc80000000007 */
[----:B------:R-:W-:-:S04]  /*0450*/  FADD.FTZ R2, -R2, -RZ ;  /* 0x800000ff02027221 */ /* 0x000fc80000010100 */
[----:B------:R-:W-:-:S07]  /*0460*/  FFMA R7, R7, R2, R7 ;  /* 0x0000000207077223 */ /* 0x000fce0000000007 */
.L_x_10:
[----:B------:R-:W-:Y:S05]  /*0470*/  BSYNC.RECONVERGENT B0 ;  /* 0x0000000000007941 */ /* 0x000fea0003800200 */
.L_x_8:
[----:B------:R-:W0:Y:S02]  /*0480*/  LDC.64 R4, c[0x0][0x388] ;  /* 0x0000e200ff047b82 */ /* 0x000e240000000a00 */
[----:B0-----:R-:W-:-:S05]  /*0490*/  IMAD.WIDE.U32 R2, R3, 0x4, R4 ;  /* 0x0000000403027825 */ /* 0x001fca00078e0004 */
[----:B------:R-:W-:Y:S01]  /*04a0*/  STG.E desc[UR6][R2.64], R7 ;  /* 0x0000000702007986 */ /* 0x000fe2000c101906 */
[----:B------:R-:W-:Y:S05]  /*04b0*/  EXIT ;  /* 0x000000000000794d */ /* 0x000fea0003800000 */
        .weak           $__internal_0_$__cuda_sm20_rcp_rn_f32_slowpath
        .type           $__internal_0_$__cuda_sm20_rcp_rn_f32_slowpath,@function
        .size           $__internal_0_$__cuda_sm20_rcp_rn_f32_slowpath,(.L_x_16 - $__internal_0_$__cuda_sm20_rcp_rn_f32_slowpath)
$__internal_0_$__cuda_sm20_rcp_rn_f32_slowpath:
[----:B------:R-:W-:Y:S01]  /*04c0*/  SHF.L.U32 R2, R0, 0x1, RZ ;  /* 0x0000000100027819 */ /* 0x000fe200000006ff */
[----:B------:R-:W-:Y:S03]  /*04d0*/  BSSY.RECONVERGENT B1, `(.L_x_11) ;  /* 0x0000030000017945 */ /* 0x000fe60003800200 */
[----:B------:R-:W-:-:S04]  /*04e0*/  SHF.R.U32.HI R2, RZ, 0x18, R2 ;  /* 0x00000018ff027819 */ /* 0x000fc80000011602 */
[----:B------:R-:W-:-:S13]  /*04f0*/  ISETP.NE.U32.AND P0, PT, R2, RZ, PT ;  /* 0x000000ff0200720c */ /* 0x000fda0003f05070 */
[----:B------:R-:W-:Y:S05]  /*0500*/  @P0 BRA `(.L_x_12) ;  /* 0x0000000000280947 */ /* 0x000fea0003800000 */
[----:B------:R-:W-:-:S05]  /*0510*/  IMAD.SHL.U32 R2, R0, 0x2, RZ ;  /* 0x0000000200027824 */ /* 0x000fca00078e00ff */
[----:B------:R-:W-:-:S13]  /*0520*/  ISETP.NE.AND P0, PT, R2, RZ, PT ;  /* 0x000000ff0200720c */ /* 0x000fda0003f05270 */
[----:B------:R-:W-:Y:S01]  /*0530*/  @P0 FFMA R6, R0, 1.84467440737095516160e+19, RZ ;  /* 0x5f80000000060823 */ /* 0x000fe200000000ff */
[----:B------:R-:W-:Y:S08]  /*0540*/  @!P0 MUFU.RCP R5, R0 ;  /* 0x0000000000058308 */ /* 0x000ff00000001000 */
[----:B------:R-:W0:Y:S02]  /*0550*/  @P0 MUFU.RCP R7, R6 ;  /* 0x0000000600070308 */ /* 0x000e240000001000 */
[----:B0-----:R-:W-:-:S04]  /*0560*/  @P0 FFMA R2, R6, R7, -1 ;  /* 0xbf80000006020423 */ /* 0x001fc80000000007 */
[----:B------:R-:W-:-:S04]  /*0570*/  @P0 FADD.FTZ R2, -R2, -RZ ;  /* 0x800000ff02020221 */ /* 0x000fc80000010100 */
[----:B------:R-:W-:-:S04]  /*0580*/  @P0 FFMA R2, R7, R2, R7 ;  /* 0x0000000207020223 */ /* 0x000fc80000000007 */
[----:B------:R-:W-:Y:S01]  /*0590*/  @P0 FFMA R5, R2, 1.84467440737095516160e+19, RZ ;  /* 0x5f80000002050823 */ /* 0x000fe200000000ff */
[----:B------:R-:W-:Y:S06]  /*05a0*/  BRA `(.L_x_13) ;  /* 0x0000000000887947 */ /* 0x000fec0003800000 */
.L_x_12:
[----:B------:R-:W-:-:S04]  /*05b0*/  IADD3 R5, PT, PT, R2, -0xfd, RZ ;  /* 0xffffff0302057810 */ /* 0x000fc80007ffe0ff */
[----:B------:R-:W-:-:S13]  /*05c0*/  ISETP.GT.U32.AND P0, PT, R5, 0x1, PT ;  /* 0x000000010500780c */ /* 0x000fda0003f04070 */
[----:B------:R-:W-:Y:S05]  /*05d0*/  @P0 BRA `(.L_x_14) ;  /* 0x0000000000780947 */ /* 0x000fea0003800000 */
[----:B------:R-:W-:Y:S01]  /*05e0*/  LOP3.LUT R6, R0, 0x7fffff, RZ, 0xc0, !PT ;  /* 0x007fffff00067812 */ /* 0x000fe200078ec0ff */
[----:B------:R-:W-:-:S03]  /*05f0*/  IMAD.MOV.U32 R10, RZ, RZ, 0x3 ;  /* 0x00000003ff0a7424 */ /* 0x000fc600078e00ff */
[----:B------:R-:W-:Y:S02]  /*0600*/  LOP3.LUT R6, R6, 0x3f800000, RZ, 0xfc, !PT ;  /* 0x3f80000006067812 */ /* 0x000fe400078efcff */
[----:B------:R-:W-:Y:S02]  /*0610*/  SHF.L.U32 R11, R10, R5, RZ ;  /* 0x000000050a0b7219 */ /* 0x000fe400000006ff */
[----:B------:R-:W0:Y:S02]  /*0620*/  MUFU.RCP R7, R6 ;  /* 0x0000000600077308 */ /* 0x000e240000001000 */
[----:B0-----:R-:W-:-:S04]  /*0630*/  FFMA R8, R6, R7, -1 ;  /* 0xbf80000006087423 */ /* 0x001fc80000000007 */
[----:B------:R-:W-:-:S04]  /*0640*/  FADD.FTZ R8, -R8, -RZ ;  /* 0x800000ff08087221 */ /* 0x000fc80000010100 */
[CCC-:B------:R-:W-:Y:S01]  /*0650*/  FFMA.RM R9, R7.reuse, R8.reuse, R7.reuse ;  /* 0x0000000807097223 */ /* 0x1c0fe20000004007 */
[----:B------:R-:W-:-:S04]  /*0660*/  FFMA.RP R8, R7, R8, R7 ;  /* 0x0000000807087223 */ /* 0x000fc80000008007 */
[C---:B------:R-:W-:Y:S02]  /*0670*/  LOP3.LUT R7, R9.reuse, 0x7fffff, RZ, 0xc0, !PT ;  /* 0x007fffff09077812 */ /* 0x040fe400078ec0ff */
[----:B------:R-:W-:Y:S02]  /*0680*/  FSETP.NEU.FTZ.AND P0, PT, R9, R8, PT ;  /* 0x000000080900720b */ /* 0x000fe40003f1d000 */
[----:B------:R-:W-:Y:S02]  /*0690*/  LOP3.LUT R8, R7, 0x800000, RZ, 0xfc, !PT ;  /* 0x0080000007087812 */ /* 0x000fe400078efcff */
[----:B------:R-:W-:Y:S02]  /*06a0*/  SEL R7, RZ, 0xffffffff, !P0 ;  /* 0xffffffffff077807 */ /* 0x000fe40004000000 */
[----:B------:R-:W-:Y:S02]  /*06b0*/  LOP3.LUT R6, R11, R8, RZ, 0xc0, !PT ;  /* 0x000000080b067212 */ /* 0x000fe400078ec0ff */
[----:B------:R-:W-:-:S02]  /*06c0*/  IADD3 R7, PT, PT, -R7, RZ, RZ ;  /* 0x000000ff07077210 */ /* 0x000fc40007ffe1ff */
[-C--:B------:R-:W-:Y:S02]  /*06d0*/  SHF.R.U32.HI R6, RZ, R5.reuse, R6 ;  /* 0x00000005ff067219 */ /* 0x080fe40000011606 */
[----:B------:R-:W-:Y:S02]  /*06e0*/  LOP3.LUT P1, RZ, R7, R5, R8, 0xf8, !PT ;  /* 0x0000000507ff7212 */ /* 0x000fe4000782f808 */
[C---:B------:R-:W-:Y:S02]  /*06f0*/  LOP3.LUT P0, RZ, R6.reuse, 0x1, RZ, 0xc0, !PT ;  /* 0x0000000106ff7812 */ /* 0x040fe4000780c0ff */
[----:B------:R-:W-:-:S04]  /*0700*/  LOP3.LUT P2, RZ, R6, 0x2, RZ, 0xc0, !PT ;  /* 0x0000000206ff7812 */ /* 0x000fc8000784c0ff */
[----:B------:R-:W-:Y:S02]  /*0710*/  PLOP3.LUT P0, PT, P0, P1, P2, 0xe0, 0x0 ;  /* 0x000000000000781c */ /* 0x000fe40000703c20 */
[----:B------:R-:W-:Y:S02]  /*0720*/  LOP3.LUT P1, RZ, R0, 0x7fffff, RZ, 0xc0, !PT ;  /* 0x007fffff00ff7812 */ /* 0x000fe4000782c0ff */
[----:B------:R-:W-:-:S05]  /*0730*/  SEL R5, RZ, 0x1, !P0 ;  /* 0x00000001ff057807 */ /* 0x000fca0004000000 */
[----:B------:R-:W-:-:S05]  /*0740*/  IMAD.MOV R5, RZ, RZ, -R5 ;  /* 0x000000ffff057224 */ /* 0x000fca00078e0a05 */
[----:B------:R-:W-:Y:S02]  /*0750*/  ISETP.GE.AND P0, PT, R5, RZ, PT ;  /* 0x000000ff0500720c */ /* 0x000fe40003f06270 */
[----:B------:R-:W-:-:S04]  /*0760*/  IADD3 R5, PT, PT, R2, -0xfc, RZ ;  /* 0xffffff0402057810 */ /* 0x000fc80007ffe0ff */
[----:B------:R-:W-:-:S07]  /*0770*/  SHF.R.U32.HI R5, RZ, R5, R8 ;  /* 0x00000005ff057219 */ /* 0x000fce0000011608 */
[----:B------:R-:W-:-:S05]  /*0780*/  @!P0 VIADD R5, R5, 0x1 ;  /* 0x0000000105058836 */ /* 0x000fca0000000000 */
[----:B------:R-:W-:-:S04]  /*0790*/  @!P1 SHF.L.U32 R5, R5, 0x1, RZ ;  /* 0x0000000105059819 */ /* 0x000fc800000006ff */
[----:B------:R-:W-:Y:S01]  /*07a0*/  LOP3.LUT R5, R5, 0x80000000, R0, 0xf8, !PT ;  /* 0x8000000005057812 */ /* 0x000fe200078ef800 */
[----:B------:R-:W-:Y:S06]  /*07b0*/  BRA `(.L_x_13) ;  /* 0x0000000000047947 */ /* 0x000fec0003800000 */
.L_x_14:
[----:B------:R0:W1:Y:S02]  /*07c0*/  MUFU.RCP R5, R0 ;  /* 0x0000000000057308 */ /* 0x0000640000001000 */
.L_x_13:
[----:B------:R-:W-:Y:S05]  /*07d0*/  BSYNC.RECONVERGENT B1 ;  /* 0x0000000000017941 */ /* 0x000fea0003800200 */
.L_x_11:
[----:B-1----:R-:W-:Y:S02]  /*07e0*/  IMAD.MOV.U32 R7, RZ, RZ, R5 ;  /* 0x000000ffff077224 */ /* 0x002fe400078e0005 */
[----:B------:R-:W-:-:S04]  /*07f0*/  HFMA2 R5, -RZ, RZ, 0, 0 ;  /* 0x00000000ff057431 */ /* 0x000fc800000001ff */
[----:B0-----:R-:W-:Y:S05]  /*0800*/  RET.REL.NODEC R4 `(_Z19cuda_neural_networkPfS_S_) ;  /* 0xfffffff404fc7950 */ /* 0x001fea0003c3ffff */
.L_x_15:
        /* <DEDUP_REMOVED lines=15> */
.L_x_16:


//--------------------- .nv.shared._Z25cuda_neural_network_errorPfS_S_S_Pi --------------------------
	.section	.nv.shared._Z25cuda_neural_network_errorPfS_S_S_Pi,"aw",@nobits
	.sectionflags	@""
	.align	16
	.zero		1024


//--------------------- .nv.shared.reserved.0     --------------------------
	.section	.nv.shared.reserved.0,"aw",@nobits
	.weak		__nv_reservedSMEM_offset_0_alias
	.size		__nv_reservedSMEM_offset_0_alias, 0, 64
	.other		__nv_reservedSMEM_offset_0_alias,@"STO_CUDA_RESERVED_SHARED STV_DEFAULT"
__nv_reservedSMEM_offset_0_alias:
	.zero		0
	.zero		64


//--------------------- .nv.shared._Z32cuda_neural_network_output_errorPfS_ --------------------------
	.section	.nv.shared._Z32cuda_neural_network_output_errorPfS_,"aw",@nobits
	.sectionflags	@""
	.align	16
	.zero		1024


//--------------------- .nv.shared._Z19cuda_neural_networkPfS_S_ --------------------------
	.section	.nv.shared._Z19cuda_neural_networkPfS_S_,"aw",@nobits
	.sectionflags	@""
	.align	16
	.zero		1024


//--------------------- .nv.constant0._Z25cuda_neural_network_errorPfS_S_S_Pi --------------------------
	.section	.nv.constant0._Z25cuda_neural_network_errorPfS_S_S_Pi,"a",@progbits
	.sectionflags	@""
	.align	4
.nv.constant0._Z25cuda_neural_network_errorPfS_S_S_Pi:
	.zero		936


//--------------------- .nv.constant0._Z32cuda_neural_network_output_errorPfS_ --------------------------
	.section	.nv.constant0._Z32cuda_neural_network_output_errorPfS_,"a",@progbits
	.sectionflags	@""
	.align	4
.nv.constant0._Z32cuda_neural_network_output_errorPfS_:
	.zero		912


//--------------------- .nv.constant0._Z19cuda_neural_networkPfS_S_ --------------------------
	.section	.nv.constant0._Z19cuda_neural_networkPfS_S_,"a",@progbits
	.sectionflags	@""
	.align	4
.nv.constant0._Z19cuda_neural_networkPfS_S_:
	.zero		920


//--------------------- SYMBOLS --------------------------

	.type		.nv.reservedSmem.offset0,@object
	.size		.nv.reservedSmem.offset0,0x4
	.type		.nv.reservedSmem.cap,@object
	.size		.nv.reservedSmem.cap,0x4
